//
// Generated by NVIDIA NVVM Compiler
//
// Compiler Build ID: CL-36424714
// Cuda compilation tools, release 13.0, V13.0.88
// Based on NVVM 20.0.0
//

.version 9.0
.target sm_100
.address_size 64

	// .globl	_Z4initPii

.visible .entry _Z4initPii(
	.param .u64 .ptr .align 1 _Z4initPii_param_0,
	.param .u32 _Z4initPii_param_1
)
{
	.reg .pred 	%p<2>;
	.reg .b32 	%r<7>;
	.reg .b64 	%rd<5>;

	ld.param.u64 	%rd1, [_Z4initPii_param_0];
	ld.param.u32 	%r2, [_Z4initPii_param_1];
	mov.u32 	%r3, %ctaid.x;
	mov.u32 	%r4, %ntid.x;
	mov.u32 	%r5, %tid.x;
	mad.lo.s32 	%r1, %r3, %r4, %r5;
	setp.ge.s32 	%p1, %r1, %r2;
	@%p1 bra 	$L__BB0_2;
	cvta.to.global.u64 	%rd2, %rd1;
	mul.wide.s32 	%rd3, %r1, 4;
	add.s64 	%rd4, %rd2, %rd3;
	mov.b32 	%r6, 0;
	st.global.u32 	[%rd4], %r6;
$L__BB0_2:
	ret;

}
	// .globl	_Z7packingPiS_i
.visible .entry _Z7packingPiS_i(
	.param .u64 .ptr .align 1 _Z7packingPiS_i_param_0,
	.param .u64 .ptr .align 1 _Z7packingPiS_i_param_1,
	.param .u32 _Z7packingPiS_i_param_2
)
{
	.reg .pred 	%p<2>;
	.reg .b32 	%r<8>;
	.reg .b64 	%rd<9>;

	ld.param.u64 	%rd1, [_Z7packingPiS_i_param_0];
	ld.param.u64 	%rd2, [_Z7packingPiS_i_param_1];
	ld.param.u32 	%r2, [_Z7packingPiS_i_param_2];
	mov.u32 	%r3, %ctaid.x;
	mov.u32 	%r4, %ntid.x;
	mov.u32 	%r5, %tid.x;
	mad.lo.s32 	%r1, %r3, %r4, %r5;
	setp.ge.s32 	%p1, %r1, %r2;
	@%p1 bra 	$L__BB1_2;
	cvta.to.global.u64 	%rd3, %rd1;
	cvta.to.global.u64 	%rd4, %rd2;
	mul.wide.s32 	%rd5, %r1, 4;
	add.s64 	%rd6, %rd3, %rd5;
	ld.global.u32 	%r6, [%rd6];
	mul.wide.s32 	%rd7, %r6, 4;
	add.s64 	%rd8, %rd4, %rd7;
	atom.global.add.u32 	%r7, [%rd8], 1;
$L__BB1_2:
	ret;

}
	// .globl	_Z4scanPiS_i
.visible .entry _Z4scanPiS_i(
	.param .u64 .ptr .align 1 _Z4scanPiS_i_param_0,
	.param .u64 .ptr .align 1 _Z4scanPiS_i_param_1,
	.param .u32 _Z4scanPiS_i_param_2
)
{
	.reg .pred 	%p<6>;
	.reg .b32 	%r<15>;
	.reg .b64 	%rd<10>;

	ld.param.u64 	%rd4, [_Z4scanPiS_i_param_0];
	ld.param.u64 	%rd5, [_Z4scanPiS_i_param_1];
	ld.param.u32 	%r4, [_Z4scanPiS_i_param_2];
	cvta.to.global.u64 	%rd1, %rd5;
	mov.u32 	%r5, %ctaid.x;
	mov.u32 	%r6, %ntid.x;
	mov.u32 	%r7, %tid.x;
	mad.lo.s32 	%r1, %r5, %r6, %r7;
	setp.ge.s32 	%p1, %r1, %r4;
	setp.lt.s32 	%p2, %r4, 2;
	or.pred  	%p3, %p1, %p2;
	@%p3 bra 	$L__BB2_5;
	cvta.to.global.u64 	%rd6, %rd4;
	mul.wide.s32 	%rd7, %r1, 4;
	add.s64 	%rd2, %rd6, %rd7;
	add.s64 	%rd3, %rd1, %rd7;
	mov.b32 	%r14, 1;
$L__BB2_2:
	ld.global.u32 	%r9, [%rd2];
	st.global.u32 	[%rd3], %r9;
	bar.sync 	0;
	setp.lt.s32 	%p4, %r1, %r14;
	@%p4 bra 	$L__BB2_4;
	sub.s32 	%r10, %r1, %r14;
	mul.wide.s32 	%rd8, %r10, 4;
	add.s64 	%rd9, %rd1, %rd8;
	ld.global.u32 	%r11, [%rd9];
	ld.global.u32 	%r12, [%rd2];
	add.s32 	%r13, %r12, %r11;
	st.global.u32 	[%rd2], %r13;
$L__BB2_4:
	bar.sync 	0;
	shl.b32 	%r14, %r14, 1;
	setp.lt.s32 	%p5, %r14, %r4;
	@%p5 bra 	$L__BB2_2;
$L__BB2_5:
	ret;

}
	// .globl	_Z9unpackingPiS_ii
.visible .entry _Z9unpackingPiS_ii(
	.param .u64 .ptr .align 1 _Z9unpackingPiS_ii_param_0,
	.param .u64 .ptr .align 1 _Z9unpackingPiS_ii_param_1,
	.param .u32 _Z9unpackingPiS_ii_param_2,
	.param .u32 _Z9unpackingPiS_ii_param_3
)
{
	.reg .pred 	%p<5>;
	.reg .b32 	%r<23>;
	.reg .b64 	%rd<9>;

	ld.param.u64 	%rd2, [_Z9unpackingPiS_ii_param_0];
	ld.param.u64 	%rd3, [_Z9unpackingPiS_ii_param_1];
	ld.param.u32 	%r9, [_Z9unpackingPiS_ii_param_2];
	ld.param.u32 	%r8, [_Z9unpackingPiS_ii_param_3];
	mov.u32 	%r10, %ctaid.x;
	mov.u32 	%r11, %ntid.x;
	mov.u32 	%r12, %tid.x;
	mad.lo.s32 	%r1, %r10, %r11, %r12;
	setp.ge.s32 	%p1, %r1, %r9;
	@%p1 bra 	$L__BB3_5;
	add.s32 	%r22, %r8, -1;
	setp.lt.s32 	%p2, %r8, 2;
	@%p2 bra 	$L__BB3_4;
	cvta.to.global.u64 	%rd1, %rd3;
	mov.b32 	%r20, -1;
$L__BB3_3:
	add.s32 	%r14, %r20, %r22;
	shr.u32 	%r15, %r14, 31;
	add.s32 	%r16, %r14, %r15;
	shr.s32 	%r17, %r16, 1;
	mul.wide.s32 	%rd4, %r17, 4;
	add.s64 	%rd5, %rd1, %rd4;
	ld.global.u32 	%r18, [%rd5];
	setp.lt.s32 	%p3, %r1, %r18;
	selp.b32 	%r22, %r17, %r22, %p3;
	selp.b32 	%r20, %r20, %r17, %p3;
	sub.s32 	%r19, %r22, %r20;
	setp.gt.s32 	%p4, %r19, 1;
	@%p4 bra 	$L__BB3_3;
$L__BB3_4:
	cvta.to.global.u64 	%rd6, %rd2;
	mul.wide.s32 	%rd7, %r1, 4;
	add.s64 	%rd8, %rd6, %rd7;
	st.global.u32 	[%rd8], %r22;
$L__BB3_5:
	ret;

}


// ===== COMPILED SASS (sm_100) =====

	.target	sm_100

	.elftype	@"ET_EXEC"


//--------------------- .note.nv.tkinfo           --------------------------
	.section	.note.nv.tkinfo,"",@"SHT_NOTE"
	.sectionflags	@"SHF_NOTE_NV_TKINFO"
	.tkinfo
        /*0018*/ 	.word	0x00000002
        /*0030*/ 	.string	""
        /*0030*/ 	.string	"ptxas"
        /*0030*/ 	.string	"Cuda compilation tools, release 13.0, V13.0.88"
        /*0030*/ 	.string	"Build cuda_13.0.r13.0/compiler.36424714_0"
        /*0030*/ 	.string	"-arch sm_100 -m 64 "



//--------------------- .note.nv.cuinfo           --------------------------
	.section	.note.nv.cuinfo,"",@"SHT_NOTE"
	.sectionflags	@"SHF_NOTE_NV_CUINFO"
        /*0018*/ 	.short	0x0002
        /*001a*/ 	.short	0x0064
        /*001c*/ 	.short	0x0082
	.zero		2


//--------------------- .nv.info                  --------------------------
	.section	.nv.info,"",@"SHT_CUDA_INFO"
	.align	4


	//----- nvinfo : EIATTR_REGCOUNT
	.align		4
        /*0000*/ 	.byte	0x04, 0x2f
        /*0002*/ 	.short	(.L_1 - .L_0)
	.align		4
.L_0:
        /*0004*/ 	.word	index@(_Z4initPii)
        /*0008*/ 	.word	0x00000008


	//----- nvinfo : EIATTR_FRAME_SIZE
	.align		4
.L_1:
        /*000c*/ 	.byte	0x04, 0x11
        /*000e*/ 	.short	(.L_3 - .L_2)
	.align		4
.L_2:
        /*0010*/ 	.word	index@(_Z4initPii)
        /*0014*/ 	.word	0x00000000


	//----- nvinfo : EIATTR_REGCOUNT
	.align		4
.L_3:
        /*0018*/ 	.byte	0x04, 0x2f
        /*001a*/ 	.short	(.L_5 - .L_4)
	.align		4
.L_4:
        /*001c*/ 	.word	index@(_Z7packingPiS_i)
        /*0020*/ 	.word	0x0000000a


	//----- nvinfo : EIATTR_FRAME_SIZE
	.align		4
.L_5:
        /*0024*/ 	.byte	0x04, 0x11
        /*0026*/ 	.short	(.L_7 - .L_6)
	.align		4
.L_6:
        /*0028*/ 	.word	index@(_Z7packingPiS_i)
        /*002c*/ 	.word	0x00000000


	//----- nvinfo : EIATTR_REGCOUNT
	.align		4
.L_7:
        /*0030*/ 	.byte	0x04, 0x2f
        /*0032*/ 	.short	(.L_9 - .L_8)
	.align		4
.L_8:
        /*0034*/ 	.word	index@(_Z4scanPiS_i)
        /*0038*/ 	.word	0x00000010


	//----- nvinfo : EIATTR_FRAME_SIZE
	.align		4
.L_9:
        /*003c*/ 	.byte	0x04, 0x11
        /*003e*/ 	.short	(.L_11 - .L_10)
	.align		4
.L_10:
        /*0040*/ 	.word	index@(_Z4scanPiS_i)
        /*0044*/ 	.word	0x00000000


	//----- nvinfo : EIATTR_REGCOUNT
	.align		4
.L_11:
        /*0048*/ 	.byte	0x04, 0x2f
        /*004a*/ 	.short	(.L_13 - .L_12)
	.align		4
.L_12:
        /*004c*/ 	.word	index@(_Z9unpackingPiS_ii)
        /*0050*/ 	.word	0x00000010


	//----- nvinfo : EIATTR_FRAME_SIZE
	.align		4
.L_13:
        /*0054*/ 	.byte	0x04, 0x11
        /*0056*/ 	.short	(.L_15 - .L_14)
	.align		4
.L_14:
        /*0058*/ 	.word	index@(_Z9unpackingPiS_ii)
        /*005c*/ 	.word	0x00000000


	//----- nvinfo : EIATTR_MIN_STACK_SIZE
	.align		4
.L_15:
        /*0060*/ 	.byte	0x04, 0x12
        /*0062*/ 	.short	(.L_17 - .L_16)
	.align		4
.L_16:
        /*0064*/ 	.word	index@(_Z9unpackingPiS_ii)
        /*0068*/ 	.word	0x00000000


	//----- nvinfo : EIATTR_MIN_STACK_SIZE
	.align		4
.L_17:
        /*006c*/ 	.byte	0x04, 0x12
        /*006e*/ 	.short	(.L_19 - .L_18)
	.align		4
.L_18:
        /*0070*/ 	.word	index@(_Z4scanPiS_i)
        /*0074*/ 	.word	0x00000000


	//----- nvinfo : EIATTR_MIN_STACK_SIZE
	.align		4
.L_19:
        /*0078*/ 	.byte	0x04, 0x12
        /*007a*/ 	.short	(.L_21 - .L_20)
	.align		4
.L_20:
        /*007c*/ 	.word	index@(_Z7packingPiS_i)
        /*0080*/ 	.word	0x00000000


	//----- nvinfo : EIATTR_MIN_STACK_SIZE
	.align		4
.L_21:
        /*0084*/ 	.byte	0x04, 0x12
        /*0086*/ 	.short	(.L_23 - .L_22)
	.align		4
.L_22:
        /*0088*/ 	.word	index@(_Z4initPii)
        /*008c*/ 	.word	0x00000000
.L_23:


//--------------------- .nv.compat                --------------------------
	.section	.nv.compat,"",@"SHT_CUDA_COMPAT_INFO"
	.align	4
        /*0000*/ 	.byte	0x02, 0x09, 0x00, 0x00, 0x02, 0x02, 0x01, 0x00, 0x02, 0x05, 0x05, 0x00, 0x03, 0x07, 0x01, 0x01
        /*0010*/ 	.byte	0x02, 0x03, 0x00, 0x00, 0x02, 0x06, 0x01, 0x00, 0x04, 0x0b, 0x08, 0x00, 0x09, 0x00, 0x00, 0x00
        /*0020*/ 	.byte	0x00, 0x00, 0x00, 0x00


//--------------------- .nv.info._Z9unpackingPiS_ii --------------------------
	.section	.nv.info._Z9unpackingPiS_ii,"",@"SHT_CUDA_INFO"
	.sectionflags	@""
	.align	4


	//----- nvinfo : EIATTR_CUDA_API_VERSION
	.align		4
        /*0000*/ 	.byte	0x04, 0x37
        /*0002*/ 	.short	(.L_25 - .L_24)
.L_24:
        /*0004*/ 	.word	0x00000082


	//----- nvinfo : EIATTR_KPARAM_INFO
	.align		4
.L_25:
        /*0008*/ 	.byte	0x04, 0x17
        /*000a*/ 	.short	(.L_27 - .L_26)
.L_26:
        /*000c*/ 	.word	0x00000000
        /*0010*/ 	.short	0x0003
        /*0012*/ 	.short	0x0014
        /*0014*/ 	.byte	0x00, 0xf0, 0x11, 0x00


	//----- nvinfo : EIATTR_KPARAM_INFO
	.align		4
.L_27:
        /*0018*/ 	.byte	0x04, 0x17
        /*001a*/ 	.short	(.L_29 - .L_28)
.L_28:
        /*001c*/ 	.word	0x00000000
        /*0020*/ 	.short	0x0002
        /*0022*/ 	.short	0x0010
        /*0024*/ 	.byte	0x00, 0xf0, 0x11, 0x00


	//----- nvinfo : EIATTR_KPARAM_INFO
	.align		4
.L_29:
        /*0028*/ 	.byte	0x04, 0x17
        /*002a*/ 	.short	(.L_31 - .L_30)
.L_30:
        /*002c*/ 	.word	0x00000000
        /*0030*/ 	.short	0x0001
        /*0032*/ 	.short	0x0008
        /*0034*/ 	.byte	0x00, 0xf5, 0x21, 0x00


	//----- nvinfo : EIATTR_KPARAM_INFO
	.align		4
.L_31:
        /*0038*/ 	.byte	0x04, 0x17
        /*003a*/ 	.short	(.L_33 - .L_32)
.L_32:
        /*003c*/ 	.word	0x00000000
        /*0040*/ 	.short	0x0000
        /*0042*/ 	.short	0x0000
        /*0044*/ 	.byte	0x00, 0xf5, 0x21, 0x00


	//----- nvinfo : EIATTR_SPARSE_MMA_MASK
	.align		4
.L_33:
        /*0048*/ 	.byte	0x03, 0x50
        /*004a*/ 	.short	0x0000


	//----- nvinfo : EIATTR_MAXREG_COUNT
	.align		4
        /*004c*/ 	.byte	0x03, 0x1b
        /*004e*/ 	.short	0x00ff


	//----- nvinfo : EIATTR_MERCURY_ISA_VERSION
	.align		4
        /*0050*/ 	.byte	0x03, 0x5f
        /*0052*/ 	.short	0x0101


	//----- nvinfo : EIATTR_VRC_CTA_INIT_COUNT
	.align		4
        /*0054*/ 	.byte	0x02, 0x4a
	.zero		1
	.zero		1


	//----- nvinfo : EIATTR_EXIT_INSTR_OFFSETS
	.align		4
        /*0058*/ 	.byte	0x04, 0x1c
        /*005a*/ 	.short	(.L_35 - .L_34)


	//   ....[0]....
.L_34:
        /*005c*/ 	.word	0x00000070


	//   ....[1]....
        /*0060*/ 	.word	0x00000200


	//----- nvinfo : EIATTR_CRS_STACK_SIZE
	.align		4
.L_35:
        /*0064*/ 	.byte	0x04, 0x1e
        /*0066*/ 	.short	(.L_37 - .L_36)
.L_36:
        /*0068*/ 	.word	0x00000000


	//----- nvinfo : EIATTR_CBANK_PARAM_SIZE
	.align		4
.L_37:
        /*006c*/ 	.byte	0x03, 0x19
        /*006e*/ 	.short	0x0018


	//----- nvinfo : EIATTR_PARAM_CBANK
	.align		4
        /*0070*/ 	.byte	0x04, 0x0a
        /*0072*/ 	.short	(.L_39 - .L_38)
	.align		4
.L_38:
        /*0074*/ 	.word	index@(.nv.constant0._Z9unpackingPiS_ii)
        /*0078*/ 	.short	0x0380
        /*007a*/ 	.short	0x0018


	//----- nvinfo : EIATTR_SW_WAR
	.align		4
.L_39:
        /*007c*/ 	.byte	0x04, 0x36
        /*007e*/ 	.short	(.L_41 - .L_40)
.L_40:
        /*0080*/ 	.word	0x00000008
.L_41:


//--------------------- .nv.info._Z4scanPiS_i     --------------------------
	.section	.nv.info._Z4scanPiS_i,"",@"SHT_CUDA_INFO"
	.sectionflags	@""
	.align	4


	//----- nvinfo : EIATTR_CUDA_API_VERSION
	.align		4
        /*0000*/ 	.byte	0x04, 0x37
        /*0002*/ 	.short	(.L_43 - .L_42)
.L_42:
        /*0004*/ 	.word	0x00000082


	//----- nvinfo : EIATTR_KPARAM_INFO
	.align		4
.L_43:
        /*0008*/ 	.byte	0x04, 0x17
        /*000a*/ 	.short	(.L_45 - .L_44)
.L_44:
        /*000c*/ 	.word	0x00000000
        /*0010*/ 	.short	0x0002
        /*0012*/ 	.short	0x0010
        /*0014*/ 	.byte	0x00, 0xf0, 0x11, 0x00


	//----- nvinfo : EIATTR_KPARAM_INFO
	.align		4
.L_45:
        /*0018*/ 	.byte	0x04, 0x17
        /*001a*/ 	.short	(.L_47 - .L_46)
.L_46:
        /*001c*/ 	.word	0x00000000
        /*0020*/ 	.short	0x0001
        /*0022*/ 	.short	0x0008
        /*0024*/ 	.byte	0x00, 0xf5, 0x21, 0x00


	//----- nvinfo : EIATTR_KPARAM_INFO
	.align		4
.L_47:
        /*0028*/ 	.byte	0x04, 0x17
        /*002a*/ 	.short	(.L_49 - .L_48)
.L_48:
        /*002c*/ 	.word	0x00000000
        /*0030*/ 	.short	0x0000
        /*0032*/ 	.short	0x0000
        /*0034*/ 	.byte	0x00, 0xf5, 0x21, 0x00


	//----- nvinfo : EIATTR_SPARSE_MMA_MASK
	.align		4
.L_49:
        /*0038*/ 	.byte	0x03, 0x50
        /*003a*/ 	.short	0x0000


	//----- nvinfo : EIATTR_MAXREG_COUNT
	.align		4
        /*003c*/ 	.byte	0x03, 0x1b
        /*003e*/ 	.short	0x00ff


	//----- nvinfo : EIATTR_NUM_BARRIERS
	.align		4
        /*0040*/ 	.byte	0x02, 0x4c
        /*0042*/ 	.byte	0x01
	.zero		1


	//----- nvinfo : EIATTR_MERCURY_ISA_VERSION
	.align		4
        /*0044*/ 	.byte	0x03, 0x5f
        /*0046*/ 	.short	0x0101


	//----- nvinfo : EIATTR_VRC_CTA_INIT_COUNT
	.align		4
        /*0048*/ 	.byte	0x02, 0x4a
	.zero		1
	.zero		1


	//----- nvinfo : EIATTR_EXIT_INSTR_OFFSETS
	.align		4
        /*004c*/ 	.byte	0x04, 0x1c
        /*004e*/ 	.short	(.L_51 - .L_50)


	//   ....[0]....
.L_50:
        /*0050*/ 	.word	0x00000080


	//   ....[1]....
        /*0054*/ 	.word	0x00000220


	//----- nvinfo : EIATTR_CRS_STACK_SIZE
	.align		4
.L_51:
        /*0058*/ 	.byte	0x04, 0x1e
        /*005a*/ 	.short	(.L_53 - .L_52)
.L_52:
        /*005c*/ 	.word	0x00000000


	//----- nvinfo : EIATTR_CBANK_PARAM_SIZE
	.align		4
.L_53:
        /*0060*/ 	.byte	0x03, 0x19
        /*0062*/ 	.short	0x0014


	//----- nvinfo : EIATTR_PARAM_CBANK
	.align		4
        /*0064*/ 	.byte	0x04, 0x0a
        /*0066*/ 	.short	(.L_55 - .L_54)
	.align		4
.L_54:
        /*0068*/ 	.word	index@(.nv.constant0._Z4scanPiS_i)
        /*006c*/ 	.short	0x0380
        /*006e*/ 	.short	0x0014


	//----- nvinfo : EIATTR_SW_WAR
	.align		4
.L_55:
        /*0070*/ 	.byte	0x04, 0x36
        /*0072*/ 	.short	(.L_57 - .L_56)
.L_56:
        /*0074*/ 	.word	0x00000008
.L_57:


//--------------------- .nv.info._Z7packingPiS_i  --------------------------
	.section	.nv.info._Z7packingPiS_i,"",@"SHT_CUDA_INFO"
	.sectionflags	@""
	.align	4


	//----- nvinfo : EIATTR_CUDA_API_VERSION
	.align		4
        /*0000*/ 	.byte	0x04, 0x37
        /*0002*/ 	.short	(.L_59 - .L_58)
.L_58:
        /*0004*/ 	.word	0x00000082


	//----- nvinfo : EIATTR_KPARAM_INFO
	.align		4
.L_59:
        /*0008*/ 	.byte	0x04, 0x17
        /*000a*/ 	.short	(.L_61 - .L_60)
.L_60:
        /*000c*/ 	.word	0x00000000
        /*0010*/ 	.short	0x0002
        /*0012*/ 	.short	0x0010
        /*0014*/ 	.byte	0x00, 0xf0, 0x11, 0x00


	//----- nvinfo : EIATTR_KPARAM_INFO
	.align		4
.L_61:
        /*0018*/ 	.byte	0x04, 0x17
        /*001a*/ 	.short	(.L_63 - .L_62)
.L_62:
        /*001c*/ 	.word	0x00000000
        /*0020*/ 	.short	0x0001
        /*0022*/ 	.short	0x0008
        /*0024*/ 	.byte	0x00, 0xf5, 0x21, 0x00


	//----- nvinfo : EIATTR_KPARAM_INFO
	.align		4
.L_63:
        /*0028*/ 	.byte	0x04, 0x17
        /*002a*/ 	.short	(.L_65 - .L_64)
.L_64:
        /*002c*/ 	.word	0x00000000
        /*0030*/ 	.short	0x0000
        /*0032*/ 	.short	0x0000
        /*0034*/ 	.byte	0x00, 0xf5, 0x21, 0x00


	//----- nvinfo : EIATTR_SPARSE_MMA_MASK
	.align		4
.L_65:
        /*0038*/ 	.byte	0x03, 0x50
        /*003a*/ 	.short	0x0000


	//----- nvinfo : EIATTR_MAXREG_COUNT
	.align		4
        /*003c*/ 	.byte	0x03, 0x1b
        /*003e*/ 	.short	0x00ff


	//----- nvinfo : EIATTR_MERCURY_ISA_VERSION
	.align		4
        /*0040*/ 	.byte	0x03, 0x5f
        /*0042*/ 	.short	0x0101


	//----- nvinfo : EIATTR_VRC_CTA_INIT_COUNT
	.align		4
        /*0044*/ 	.byte	0x02, 0x4a
	.zero		1
	.zero		1


	//----- nvinfo : EIATTR_EXIT_INSTR_OFFSETS
	.align		4
        /*0048*/ 	.byte	0x04, 0x1c
        /*004a*/ 	.short	(.L_67 - .L_66)


	//   ....[0]....
.L_66:
        /*004c*/ 	.word	0x00000070


	//   ....[1]....
        /*0050*/ 	.word	0x00000100


	//----- nvinfo : EIATTR_CBANK_PARAM_SIZE
	.align		4
.L_67:
        /*0054*/ 	.byte	0x03, 0x19
        /*0056*/ 	.short	0x0014


	//----- nvinfo : EIATTR_PARAM_CBANK
	.align		4
        /*0058*/ 	.byte	0x04, 0x0a
        /*005a*/ 	.short	(.L_69 - .L_68)
	.align		4
.L_68:
        /*005c*/ 	.word	index@(.nv.constant0._Z7packingPiS_i)
        /*0060*/ 	.short	0x0380
        /*0062*/ 	.short	0x0014


	//----- nvinfo : EIATTR_SW_WAR
	.align		4
.L_69:
        /*0064*/ 	.byte	0x04, 0x36
        /*0066*/ 	.short	(.L_71 - .L_70)
.L_70:
        /*0068*/ 	.word	0x00000008
.L_71:


//--------------------- .nv.info._Z4initPii       --------------------------
	.section	.nv.info._Z4initPii,"",@"SHT_CUDA_INFO"
	.sectionflags	@""
	.align	4


	//----- nvinfo : EIATTR_CUDA_API_VERSION
	.align		4
        /*0000*/ 	.byte	0x04, 0x37
        /*0002*/ 	.short	(.L_73 - .L_72)
.L_72:
        /*0004*/ 	.word	0x00000082


	//----- nvinfo : EIATTR_KPARAM_INFO
	.align		4
.L_73:
        /*0008*/ 	.byte	0x04, 0x17
        /*000a*/ 	.short	(.L_75 - .L_74)
.L_74:
        /*000c*/ 	.word	0x00000000
        /*0010*/ 	.short	0x0001
        /*0012*/ 	.short	0x0008
        /*0014*/ 	.byte	0x00, 0xf0, 0x11, 0x00


	//----- nvinfo : EIATTR_KPARAM_INFO
	.align		4
.L_75:
        /*0018*/ 	.byte	0x04, 0x17
        /*001a*/ 	.short	(.L_77 - .L_76)
.L_76:
        /*001c*/ 	.word	0x00000000
        /*0020*/ 	.short	0x0000
        /*0022*/ 	.short	0x0000
        /*0024*/ 	.byte	0x00, 0xf5, 0x21, 0x00


	//----- nvinfo : EIATTR_SPARSE_MMA_MASK
	.align		4
.L_77:
        /*0028*/ 	.byte	0x03, 0x50
        /*002a*/ 	.short	0x0000


	//----- nvinfo : EIATTR_MAXREG_COUNT
	.align		4
        /*002c*/ 	.byte	0x03, 0x1b
        /*002e*/ 	.short	0x00ff


	//----- nvinfo : EIATTR_MERCURY_ISA_VERSION
	.align		4
        /*0030*/ 	.byte	0x03, 0x5f
        /*0032*/ 	.short	0x0101


	//----- nvinfo : EIATTR_VRC_CTA_INIT_COUNT
	.align		4
        /*0034*/ 	.byte	0x02, 0x4a
	.zero		1
	.zero		1


	//----- nvinfo : EIATTR_EXIT_INSTR_OFFSETS
	.align		4
        /*0038*/ 	.byte	0x04, 0x1c
        /*003a*/ 	.short	(.L_79 - .L_78)


	//   ....[0]....
.L_78:
        /*003c*/ 	.word	0x00000070


	//   ....[1]....
        /*0040*/ 	.word	0x000000c0


	//----- nvinfo : EIATTR_CBANK_PARAM_SIZE
	.align		4
.L_79:
        /*0044*/ 	.byte	0x03, 0x19
        /*0046*/ 	.short	0x000c


	//----- nvinfo : EIATTR_PARAM_CBANK
	.align		4
        /*0048*/ 	.byte	0x04, 0x0a
        /*004a*/ 	.short	(.L_81 - .L_80)
	.align		4
.L_80:
        /*004c*/ 	.word	index@(.nv.constant0._Z4initPii)
        /*0050*/ 	.short	0x0380
        /*0052*/ 	.short	0x000c


	//----- nvinfo : EIATTR_SW_WAR
	.align		4
.L_81:
        /*0054*/ 	.byte	0x04, 0x36
        /*0056*/ 	.short	(.L_83 - .L_82)
.L_82:
        /*0058*/ 	.word	0x00000008
.L_83:


//--------------------- .nv.callgraph             --------------------------
	.section	.nv.callgraph,"",@"SHT_CUDA_CALLGRAPH"
	.align	4
	.sectionentsize	8
	.align		4
        /*0000*/ 	.word	0x00000000
	.align		4
        /*0004*/ 	.word	0xffffffff
	.align		4
        /*0008*/ 	.word	0x00000000
	.align		4
        /*000c*/ 	.word	0xfffffffe
	.align		4
        /*0010*/ 	.word	0x00000000
	.align		4
        /*0014*/ 	.word	0xfffffffd
	.align		4
        /*0018*/ 	.word	0x00000000
	.align		4
        /*001c*/ 	.word	0xfffffffc


//--------------------- .text._Z9unpackingPiS_ii  --------------------------
	.section	.text._Z9unpackingPiS_ii,"ax",@progbits
	.align	128
        .global         _Z9unpackingPiS_ii
        .type           _Z9unpackingPiS_ii,@function
        .size           _Z9unpackingPiS_ii,(.L_x_9 - _Z9unpackingPiS_ii)
        .other          _Z9unpackingPiS_ii,@"STO_CUDA_ENTRY STV_DEFAULT"
_Z9unpackingPiS_ii:
.text._Z9unpackingPiS_ii:
[----:B------:R-:W-:Y:S01]  /*0000*/  LDC R1, c[0x0][0x37c] ;  /* 0x0000df00ff017b82 */ /* 0x000fe20000000800 */
[----:B------:R-:W0:Y:S07]  /*0010*/  S2R R0, SR_TID.X ;  /* 0x0000000000007919 */ /* 0x000e2e0000002100 */
[----:B------:R-:W0:Y:S01]  /*0020*/  S2UR UR4, SR_CTAID.X ;  /* 0x00000000000479c3 */ /* 0x000e220000002500 */
[----:B------:R-:W1:Y:S07]  /*0030*/  LDCU UR5, c[0x0][0x390] ;  /* 0x00007200ff0577ac */ /* 0x000e6e0008000800 */
[----:B------:R-:W0:Y:S02]  /*0040*/  LDC R9, c[0x0][0x360] ;  /* 0x0000d800ff097b82 */ /* 0x000e240000000800 */
[----:B0-----:R-:W-:-:S05]  /*0050*/  IMAD R9, R9, UR4, R0 ;  /* 0x0000000409097c24 */ /* 0x001fca000f8e0200 */
[----:B-1----:R-:W-:-:S13]  /*0060*/  ISETP.GE.AND P0, PT, R9, UR5, PT ;  /* 0x0000000509007c0c */ /* 0x002fda000bf06270 */
[----:B------:R-:W-:Y:S05]  /*0070*/  @P0 EXIT ;  /* 0x000000000000094d */ /* 0x000fea0003800000 */
[----:B------:R-:W0:Y:S01]  /*0080*/  LDCU UR5, c[0x0][0x394] ;  /* 0x00007280ff0577ac */ /* 0x000e220008000800 */
[----:B------:R-:W1:Y:S01]  /*0090*/  LDC.64 R4, c[0x0][0x380] ;  /* 0x0000e000ff047b82 */ /* 0x000e620000000a00 */
[----:B------:R-:W2:Y:S01]  /*00a0*/  LDCU.64 UR6, c[0x0][0x358] ;  /* 0x00006b00ff0677ac */ /* 0x000ea20008000a00 */
[----:B0-----:R-:W-:Y:S02]  /*00b0*/  UISETP.GE.AND UP0, UPT, UR5, 0x2, UPT ;  /* 0x000000020500788c */ /* 0x001fe4000bf06270 */
[----:B------:R-:W-:Y:S01]  /*00c0*/  UIADD3 UR4, UPT, UPT, UR5, -0x1, URZ ;  /* 0xffffffff05047890 */ /* 0x000fe2000fffe0ff */
[----:B-1----:R-:W-:-:S05]  /*00d0*/  IMAD.WIDE R4, R9, 0x4, R4 ;  /* 0x0000000409047825 */ /* 0x002fca00078e0204 */
[----:B------:R-:W-:Y:S01]  /*00e0*/  IMAD.U32 R11, RZ, RZ, UR4 ;  /* 0x00000004ff0b7e24 */ /* 0x000fe2000f8e00ff */
[----:B--2---:R-:W-:Y:S06]  /*00f0*/  BRA.U !UP0, `(.L_x_0) ;  /* 0x00000001083c7547 */ /* 0x004fec000b800000 */
[----:B------:R-:W0:Y:S01]  /*0100*/  LDC.64 R6, c[0x0][0x388] ;  /* 0x0000e200ff067b82 */ /* 0x000e220000000a00 */
[----:B------:R-:W-:Y:S01]  /*0110*/  BSSY.RECONVERGENT B0, `(.L_x_0) ;  /* 0x000000d000007945 */ /* 0x000fe20003800200 */
[----:B------:R-:W-:-:S07]  /*0120*/  IMAD.MOV.U32 R0, RZ, RZ, -0x1 ;  /* 0xffffffffff007424 */ /* 0x000fce00078e00ff */
.L_x_1:
[----:B------:R-:W-:-:S05]  /*0130*/  IMAD.IADD R2, R0, 0x1, R11 ;  /* 0x0000000100027824 */ /* 0x000fca00078e020b */
[----:B------:R-:W-:-:S04]  /*0140*/  LEA.HI R2, R2, R2, RZ, 0x1 ;  /* 0x0000000202027211 */ /* 0x000fc800078f08ff */
[----:B------:R-:W-:-:S05]  /*0150*/  SHF.R.S32.HI R13, RZ, 0x1, R2 ;  /* 0x00000001ff0d7819 */ /* 0x000fca0000011402 */
[----:B0-----:R-:W-:-:S06]  /*0160*/  IMAD.WIDE R2, R13, 0x4, R6 ;  /* 0x000000040d027825 */ /* 0x001fcc00078e0206 */
[----:B------:R-:W2:Y:S02]  /*0170*/  LDG.E R2, desc[UR6][R2.64] ;  /* 0x0000000602027981 */ /* 0x000ea4000c1e1900 */
[----:B--2---:R-:W-:-:S04]  /*0180*/  ISETP.GE.AND P0, PT, R9, R2, PT ;  /* 0x000000020900720c */ /* 0x004fc80003f06270 */
[----:B------:R-:W-:Y:S02]  /*0190*/  SEL R11, R13, R11, !P0 ;  /* 0x0000000b0d0b7207 */ /* 0x000fe40004000000 */
[----:B------:R-:W-:-:S05]  /*01a0*/  SEL R0, R0, R13, !P0 ;  /* 0x0000000d00007207 */ /* 0x000fca0004000000 */
[----:B------:R-:W-:-:S05]  /*01b0*/  IMAD.IADD R8, R11, 0x1, -R0 ;  /* 0x000000010b087824 */ /* 0x000fca00078e0a00 */
[----:B------:R-:W-:-:S13]  /*01c0*/  ISETP.GT.AND P0, PT, R8, 0x1, PT ;  /* 0x000000010800780c */ /* 0x000fda0003f04270 */
[----:B------:R-:W-:Y:S05]  /*01d0*/  @P0 BRA `(.L_x_1) ;  /* 0xfffffffc00d40947 */ /* 0x000fea000383ffff */
[----:B------:R-:W-:Y:S05]  /*01e0*/  BSYNC.RECONVERGENT B0 ;  /* 0x0000000000007941 */ /* 0x000fea0003800200 */
.L_x_0:
[----:B------:R-:W-:Y:S01]  /*01f0*/  STG.E desc[UR6][R4.64], R11 ;  /* 0x0000000b04007986 */ /* 0x000fe2000c101906 */
[----:B------:R-:W-:Y:S05]  /*0200*/  EXIT ;  /* 0x000000000000794d */ /* 0x000fea0003800000 */
.L_x_2:
[----:B------:R-:W-:-:S00]  /*0210*/  BRA `(.L_x_2) ;  /* 0xfffffffc00fc7947 */ /* 0x000fc0000383ffff */
[----:B------:R-:W-:-:S00]  /*0220*/  NOP ;  /* 0x0000000000007918 */ /* 0x000fc00000000000 */
        /* <DEDUP_REMOVED lines=13> */
.L_x_9:


//--------------------- .text._Z4scanPiS_i        --------------------------
	.section	.text._Z4scanPiS_i,"ax",@progbits
	.align	128
        .global         _Z4scanPiS_i
        .type           _Z4scanPiS_i,@function
        .size           _Z4scanPiS_i,(.L_x_10 - _Z4scanPiS_i)
        .other          _Z4scanPiS_i,@"STO_CUDA_ENTRY STV_DEFAULT"
_Z4scanPiS_i:
.text._Z4scanPiS_i:
[----:B------:R-:W-:Y:S01]  /*0000*/  LDC R1, c[0x0][0x37c] ;  /* 0x0000df00ff017b82 */ /* 0x000fe20000000800 */
[----:B------:R-:W0:Y:S07]  /*0010*/  S2R R0, SR_TID.X ;  /* 0x0000000000007919 */ /* 0x000e2e0000002100 */
[----:B------:R-:W0:Y:S08]  /*0020*/  S2UR UR4, SR_CTAID.X ;  /* 0x00000000000479c3 */ /* 0x000e300000002500 */
[----:B------:R-:W0:Y:S08]  /*0030*/  LDC R11, c[0x0][0x360] ;  /* 0x0000d800ff0b7b82 */ /* 0x000e300000000800 */
[----:B------:R-:W1:Y:S01]  /*0040*/  LDC R2, c[0x0][0x390] ;  /* 0x0000e400ff027b82 */ /* 0x000e620000000800 */
[----:B0-----:R-:W-:Y:S01]  /*0050*/  IMAD R11, R11, UR4, R0 ;  /* 0x000000040b0b7c24 */ /* 0x001fe2000f8e0200 */
[----:B-1----:R-:W-:-:S04]  /*0060*/  ISETP.GE.AND P0, PT, R2, 0x2, PT ;  /* 0x000000020200780c */ /* 0x002fc80003f06270 */
[----:B------:R-:W-:-:S13]  /*0070*/  ISETP.GE.OR P0, PT, R11, R2, !P0 ;  /* 0x000000020b00720c */ /* 0x000fda0004706670 */
[----:B------:R-:W-:Y:S05]  /*0080*/  @P0 EXIT ;  /* 0x000000000000094d */ /* 0x000fea0003800000 */
[----:B------:R-:W0:Y:S01]  /*0090*/  LDC.64 R2, c[0x0][0x380] ;  /* 0x0000e000ff027b82 */ /* 0x000e220000000a00 */
[----:B------:R-:W1:Y:S01]  /*00a0*/  LDCU.64 UR6, c[0x0][0x358] ;  /* 0x00006b00ff0677ac */ /* 0x000e620008000a00 */
[----:B------:R-:W2:Y:S06]  /*00b0*/  LDCU UR5, c[0x0][0x390] ;  /* 0x00007200ff0577ac */ /* 0x000eac0008000800 */
[----:B------:R-:W3:Y:S01]  /*00c0*/  LDC.64 R4, c[0x0][0x388] ;  /* 0x0000e200ff047b82 */ /* 0x000ee20000000a00 */
[----:B------:R-:W-:-:S07]  /*00d0*/  UMOV UR4, 0x1 ;  /* 0x0000000100047882 */ /* 0x000fce0000000000 */
[----:B------:R-:W4:Y:S01]  /*00e0*/  LDC.64 R8, c[0x0][0x388] ;  /* 0x0000e200ff087b82 */ /* 0x000f220000000a00 */
[----:B0-----:R-:W-:-:S04]  /*00f0*/  IMAD.WIDE R2, R11, 0x4, R2 ;  /* 0x000000040b027825 */ /* 0x001fc800078e0202 */
[----:B-123--:R-:W-:-:S07]  /*0100*/  IMAD.WIDE R4, R11, 0x4, R4 ;  /* 0x000000040b047825 */ /* 0x00efce00078e0204 */
.L_x_5:
[----:B0-----:R-:W2:Y:S01]  /*0110*/  LDG.E R7, desc[UR6][R2.64] ;  /* 0x0000000602077981 */ /* 0x001ea2000c1e1900 */
[----:B------:R-:W-:Y:S01]  /*0120*/  ISETP.GE.AND P0, PT, R11, UR4, PT ;  /* 0x000000040b007c0c */ /* 0x000fe2000bf06270 */
[----:B------:R-:W-:Y:S02]  /*0130*/  BSSY.RECONVERGENT B0, `(.L_x_3) ;  /* 0x000000a000007945 */ /* 0x000fe40003800200 */
[----:B--2---:R0:W-:Y:S01]  /*0140*/  STG.E desc[UR6][R4.64], R7 ;  /* 0x0000000704007986 */ /* 0x0041e2000c101906 */
[----:B------:R-:W-:Y:S09]  /*0150*/  BAR.SYNC.DEFER_BLOCKING 0x0 ;  /* 0x0000000000007b1d */ /* 0x000ff20000010000 */
[----:B-1----:R-:W-:Y:S05]  /*0160*/  @!P0 BRA `(.L_x_4) ;  /* 0x0000000000188947 */ /* 0x002fea0003800000 */
[----:B0-----:R-:W-:Y:S01]  /*0170*/  IADD3 R7, PT, PT, R11, -UR4, RZ ;  /* 0x800000040b077c10 */ /* 0x001fe2000fffe0ff */
[----:B------:R-:W2:Y:S04]  /*0180*/  LDG.E R13, desc[UR6][R2.64] ;  /* 0x00000006020d7981 */ /* 0x000ea8000c1e1900 */
[----:B----4-:R-:W-:-:S06]  /*0190*/  IMAD.WIDE R6, R7, 0x4, R8 ;  /* 0x0000000407067825 */ /* 0x010fcc00078e0208 */
[----:B------:R-:W2:Y:S02]  /*01a0*/  LDG.E R6, desc[UR6][R6.64] ;  /* 0x0000000606067981 */ /* 0x000ea4000c1e1900 */
[----:B--2---:R-:W-:-:S05]  /*01b0*/  IADD3 R13, PT, PT, R6, R13, RZ ;  /* 0x0000000d060d7210 */ /* 0x004fca0007ffe0ff */
[----:B------:R1:W-:Y:S02]  /*01c0*/  STG.E desc[UR6][R2.64], R13 ;  /* 0x0000000d02007986 */ /* 0x0003e4000c101906 */
.L_x_4:
[----:B------:R-:W-:Y:S05]  /*01d0*/  BSYNC.RECONVERGENT B0 ;  /* 0x0000000000007941 */ /* 0x000fea0003800200 */
.L_x_3:
[----:B------:R-:W-:Y:S01]  /*01e0*/  BAR.SYNC.DEFER_BLOCKING 0x0 ;  /* 0x0000000000007b1d */ /* 0x000fe20000010000 */
[----:B------:R-:W-:-:S04]  /*01f0*/  USHF.L.U32 UR4, UR4, 0x1, URZ ;  /* 0x0000000104047899 */ /* 0x000fc800080006ff */
[----:B------:R-:W-:-:S09]  /*0200*/  UISETP.GE.AND UP0, UPT, UR4, UR5, UPT ;  /* 0x000000050400728c */ /* 0x000fd2000bf06270 */
[----:B------:R-:W-:Y:S05]  /*0210*/  BRA.U !UP0, `(.L_x_5) ;  /* 0xfffffffd08bc7547 */ /* 0x000fea000b83ffff */
[----:B------:R-:W-:Y:S05]  /*0220*/  EXIT ;  /* 0x000000000000794d */ /* 0x000fea0003800000 */
.L_x_6:
        /* <DEDUP_REMOVED lines=13> */
.L_x_10:


//--------------------- .text._Z7packingPiS_i     --------------------------
	.section	.text._Z7packingPiS_i,"ax",@progbits
	.align	128
        .global         _Z7packingPiS_i
        .type           _Z7packingPiS_i,@function
        .size           _Z7packingPiS_i,(.L_x_11 - _Z7packingPiS_i)
        .other          _Z7packingPiS_i,@"STO_CUDA_ENTRY STV_DEFAULT"
_Z7packingPiS_i:
.text._Z7packingPiS_i:
        /* <DEDUP_REMOVED lines=8> */
[----:B------:R-:W0:Y:S01]  /*0080*/  LDC.64 R2, c[0x0][0x380] ;  /* 0x0000e000ff027b82 */ /* 0x000e220000000a00 */
[----:B------:R-:W1:Y:S01]  /*0090*/  LDCU.64 UR4, c[0x0][0x358] ;  /* 0x00006b00ff0477ac */ /* 0x000e620008000a00 */
[----:B0-----:R-:W-:-:S06]  /*00a0*/  IMAD.WIDE R2, R5, 0x4, R2 ;  /* 0x0000000405027825 */ /* 0x001fcc00078e0202 */
[----:B------:R-:W0:Y:S01]  /*00b0*/  LDC.64 R4, c[0x0][0x388] ;  /* 0x0000e200ff047b82 */ /* 0x000e220000000a00 */
[----:B-1----:R-:W0:Y:S01]  /*00c0*/  LDG.E R3, desc[UR4][R2.64] ;  /* 0x0000000402037981 */ /* 0x002e22000c1e1900 */
[----:B------:R-:W-:Y:S02]  /*00d0*/  HFMA2 R7, -RZ, RZ, 0, 5.9604644775390625e-08 ;  /* 0x00000001ff077431 */ /* 0x000fe400000001ff */
[----:B0-----:R-:W-:-:S05]  /*00e0*/  IMAD.WIDE R4, R3, 0x4, R4 ;  /* 0x0000000403047825 */ /* 0x001fca00078e0204 */
[----:B------:R-:W-:Y:S01]  /*00f0*/  REDG.E.ADD.STRONG.GPU desc[UR4][R4.64], R7 ;  /* 0x000000070400798e */ /* 0x000fe2000c12e104 */
[----:B------:R-:W-:Y:S05]  /*0100*/  EXIT ;  /* 0x000000000000794d */ /* 0x000fea0003800000 */
.L_x_7:
        /* <DEDUP_REMOVED lines=15> */
.L_x_11:


//--------------------- .text._Z4initPii          --------------------------
	.section	.text._Z4initPii,"ax",@progbits
	.align	128
        .global         _Z4initPii
        .type           _Z4initPii,@function
        .size           _Z4initPii,(.L_x_12 - _Z4initPii)
        .other          _Z4initPii,@"STO_CUDA_ENTRY STV_DEFAULT"
_Z4initPii:
.text._Z4initPii:
        /* <DEDUP_REMOVED lines=10> */
[----:B0-----:R-:W-:-:S05]  /*00a0*/  IMAD.WIDE R2, R5, 0x4, R2 ;  /* 0x0000000405027825 */ /* 0x001fca00078e0202 */
[----:B-1----:R-:W-:Y:S01]  /*00b0*/  STG.E desc[UR4][R2.64], RZ ;  /* 0x000000ff02007986 */ /* 0x002fe2000c101904 */
[----:B------:R-:W-:Y:S05]  /*00c0*/  EXIT ;  /* 0x000000000000794d */ /* 0x000fea0003800000 */
.L_x_8:
        /* <DEDUP_REMOVED lines=11> */
.L_x_12:


//--------------------- .nv.shared.reserved.0     --------------------------
	.section	.nv.shared.reserved.0,"aw",@nobits
	.weak		__nv_reservedSMEM_offset_0_alias
	.size		__nv_reservedSMEM_offset_0_alias, 0, 64
	.other		__nv_reservedSMEM_offset_0_alias,@"STO_CUDA_RESERVED_SHARED STV_DEFAULT"
__nv_reservedSMEM_offset_0_alias:
	.zero		0
	.zero		64


//--------------------- .nv.constant0._Z9unpackingPiS_ii --------------------------
	.section	.nv.constant0._Z9unpackingPiS_ii,"a",@progbits
	.sectionflags	@""
	.align	4
.nv.constant0._Z9unpackingPiS_ii:
	.zero		920


//--------------------- .nv.constant0._Z4scanPiS_i --------------------------
	.section	.nv.constant0._Z4scanPiS_i,"a",@progbits
	.sectionflags	@""
	.align	4
.nv.constant0._Z4scanPiS_i:
	.zero		916


//--------------------- .nv.constant0._Z7packingPiS_i --------------------------
	.section	.nv.constant0._Z7packingPiS_i,"a",@progbits
	.sectionflags	@""
	.align	4
.nv.constant0._Z7packingPiS_i:
	.zero		916


//--------------------- .nv.constant0._Z4initPii  --------------------------
	.section	.nv.constant0._Z4initPii,"a",@progbits
	.sectionflags	@""
	.align	4
.nv.constant0._Z4initPii:
	.zero		908


//--------------------- SYMBOLS --------------------------

	.type		.nv.reservedSmem.offset0,@object
	.size		.nv.reservedSmem.offset0,0x4
